//
// Generated by NVIDIA NVVM Compiler
//
// Compiler Build ID: CL-36424714
// Cuda compilation tools, release 13.0, V13.0.88
// Based on NVVM 20.0.0
//

.version 9.0
.target sm_100
.address_size 64

	// .globl	_Z6updateP6float4P6float3S0_S2_if

.visible .entry _Z6updateP6float4P6float3S0_S2_if(
	.param .u64 .ptr .align 1 _Z6updateP6float4P6float3S0_S2_if_param_0,
	.param .u64 .ptr .align 1 _Z6updateP6float4P6float3S0_S2_if_param_1,
	.param .u64 .ptr .align 1 _Z6updateP6float4P6float3S0_S2_if_param_2,
	.param .u64 .ptr .align 1 _Z6updateP6float4P6float3S0_S2_if_param_3,
	.param .u32 _Z6updateP6float4P6float3S0_S2_if_param_4,
	.param .f32 _Z6updateP6float4P6float3S0_S2_if_param_5
)
{
	.reg .pred 	%p<8>;
	.reg .b32 	%r<19>;
	.reg .b32 	%f<195>;
	.reg .b64 	%rd<24>;
	.reg .b64 	%fd<15>;

	ld.param.u64 	%rd6, [_Z6updateP6float4P6float3S0_S2_if_param_0];
	ld.param.u64 	%rd7, [_Z6updateP6float4P6float3S0_S2_if_param_1];
	ld.param.u64 	%rd9, [_Z6updateP6float4P6float3S0_S2_if_param_2];
	ld.param.u64 	%rd8, [_Z6updateP6float4P6float3S0_S2_if_param_3];
	ld.param.u32 	%r10, [_Z6updateP6float4P6float3S0_S2_if_param_4];
	ld.param.f32 	%f32, [_Z6updateP6float4P6float3S0_S2_if_param_5];
	cvta.to.global.u64 	%rd1, %rd9;
	mov.u32 	%r11, %tid.x;
	mov.u32 	%r12, %ntid.x;
	mov.u32 	%r13, %ctaid.x;
	mad.lo.s32 	%r1, %r12, %r13, %r11;
	setp.lt.s32 	%p1, %r10, 1;
	mul.wide.s32 	%rd10, %r1, 16;
	add.s64 	%rd2, %rd1, %rd10;
	@%p1 bra 	$L__BB0_9;
	ld.global.v4.f32 	{%f1, %f2, %f3, %f4}, [%rd2];
	and.b32  	%r2, %r10, 3;
	setp.lt.u32 	%p2, %r10, 4;
	mov.b32 	%r18, 0;
	@%p2 bra 	$L__BB0_4;
	and.b32  	%r18, %r10, 2147483644;
	neg.s32 	%r16, %r18;
	add.s64 	%rd23, %rd1, 32;
$L__BB0_3:
	.pragma "nounroll";
	.pragma "used_bytes_mask 4095";
	ld.global.v4.f32 	{%f37, %f38, %f39, %f40}, [%rd23+-32];
	sub.f32 	%f41, %f37, %f1;
	sub.f32 	%f42, %f38, %f2;
	sub.f32 	%f43, %f39, %f3;
	mul.f32 	%f44, %f42, %f42;
	fma.rn.f32 	%f45, %f41, %f41, %f44;
	fma.rn.f32 	%f46, %f43, %f43, %f45;
	cvt.f64.f32 	%fd1, %f46;
	add.f64 	%fd2, %fd1, 0d3EB0C6F7A0B5ED8D;
	cvt.rn.f32.f64 	%f47, %fd2;
	mul.f32 	%f48, %f47, %f47;
	mul.f32 	%f49, %f48, %f47;
	sqrt.rn.f32 	%f50, %f49;
	rcp.rn.f32 	%f51, %f50;
	mul.f32 	%f52, %f4, %f51;
	fma.rn.f32 	%f53, %f41, %f52, %f192;
	fma.rn.f32 	%f54, %f42, %f52, %f193;
	fma.rn.f32 	%f55, %f43, %f52, %f194;
	.pragma "used_bytes_mask 4095";
	ld.global.v4.f32 	{%f56, %f57, %f58, %f59}, [%rd23+-16];
	sub.f32 	%f60, %f56, %f1;
	sub.f32 	%f61, %f57, %f2;
	sub.f32 	%f62, %f58, %f3;
	mul.f32 	%f63, %f61, %f61;
	fma.rn.f32 	%f64, %f60, %f60, %f63;
	fma.rn.f32 	%f65, %f62, %f62, %f64;
	cvt.f64.f32 	%fd3, %f65;
	add.f64 	%fd4, %fd3, 0d3EB0C6F7A0B5ED8D;
	cvt.rn.f32.f64 	%f66, %fd4;
	mul.f32 	%f67, %f66, %f66;
	mul.f32 	%f68, %f67, %f66;
	sqrt.rn.f32 	%f69, %f68;
	rcp.rn.f32 	%f70, %f69;
	mul.f32 	%f71, %f4, %f70;
	fma.rn.f32 	%f72, %f60, %f71, %f53;
	fma.rn.f32 	%f73, %f61, %f71, %f54;
	fma.rn.f32 	%f74, %f62, %f71, %f55;
	.pragma "used_bytes_mask 4095";
	ld.global.v4.f32 	{%f75, %f76, %f77, %f78}, [%rd23];
	sub.f32 	%f79, %f75, %f1;
	sub.f32 	%f80, %f76, %f2;
	sub.f32 	%f81, %f77, %f3;
	mul.f32 	%f82, %f80, %f80;
	fma.rn.f32 	%f83, %f79, %f79, %f82;
	fma.rn.f32 	%f84, %f81, %f81, %f83;
	cvt.f64.f32 	%fd5, %f84;
	add.f64 	%fd6, %fd5, 0d3EB0C6F7A0B5ED8D;
	cvt.rn.f32.f64 	%f85, %fd6;
	mul.f32 	%f86, %f85, %f85;
	mul.f32 	%f87, %f86, %f85;
	sqrt.rn.f32 	%f88, %f87;
	rcp.rn.f32 	%f89, %f88;
	mul.f32 	%f90, %f4, %f89;
	fma.rn.f32 	%f91, %f79, %f90, %f72;
	fma.rn.f32 	%f92, %f80, %f90, %f73;
	fma.rn.f32 	%f93, %f81, %f90, %f74;
	.pragma "used_bytes_mask 4095";
	ld.global.v4.f32 	{%f94, %f95, %f96, %f97}, [%rd23+16];
	sub.f32 	%f98, %f94, %f1;
	sub.f32 	%f99, %f95, %f2;
	sub.f32 	%f100, %f96, %f3;
	mul.f32 	%f101, %f99, %f99;
	fma.rn.f32 	%f102, %f98, %f98, %f101;
	fma.rn.f32 	%f103, %f100, %f100, %f102;
	cvt.f64.f32 	%fd7, %f103;
	add.f64 	%fd8, %fd7, 0d3EB0C6F7A0B5ED8D;
	cvt.rn.f32.f64 	%f104, %fd8;
	mul.f32 	%f105, %f104, %f104;
	mul.f32 	%f106, %f105, %f104;
	sqrt.rn.f32 	%f107, %f106;
	rcp.rn.f32 	%f108, %f107;
	mul.f32 	%f109, %f4, %f108;
	fma.rn.f32 	%f192, %f98, %f109, %f91;
	fma.rn.f32 	%f193, %f99, %f109, %f92;
	fma.rn.f32 	%f194, %f100, %f109, %f93;
	add.s32 	%r16, %r16, 4;
	add.s64 	%rd23, %rd23, 64;
	setp.ne.s32 	%p3, %r16, 0;
	@%p3 bra 	$L__BB0_3;
$L__BB0_4:
	setp.eq.s32 	%p4, %r2, 0;
	@%p4 bra 	$L__BB0_9;
	setp.eq.s32 	%p5, %r2, 1;
	@%p5 bra 	$L__BB0_7;
	mul.wide.u32 	%rd11, %r18, 16;
	add.s64 	%rd12, %rd1, %rd11;
	.pragma "used_bytes_mask 4095";
	ld.global.v4.f32 	{%f111, %f112, %f113, %f114}, [%rd12];
	sub.f32 	%f115, %f111, %f1;
	sub.f32 	%f116, %f112, %f2;
	sub.f32 	%f117, %f113, %f3;
	mul.f32 	%f118, %f116, %f116;
	fma.rn.f32 	%f119, %f115, %f115, %f118;
	fma.rn.f32 	%f120, %f117, %f117, %f119;
	cvt.f64.f32 	%fd9, %f120;
	add.f64 	%fd10, %fd9, 0d3EB0C6F7A0B5ED8D;
	cvt.rn.f32.f64 	%f121, %fd10;
	mul.f32 	%f122, %f121, %f121;
	mul.f32 	%f123, %f122, %f121;
	sqrt.rn.f32 	%f124, %f123;
	rcp.rn.f32 	%f125, %f124;
	mul.f32 	%f126, %f4, %f125;
	fma.rn.f32 	%f127, %f115, %f126, %f192;
	fma.rn.f32 	%f128, %f116, %f126, %f193;
	fma.rn.f32 	%f129, %f117, %f126, %f194;
	.pragma "used_bytes_mask 4095";
	ld.global.v4.f32 	{%f130, %f131, %f132, %f133}, [%rd12+16];
	sub.f32 	%f134, %f130, %f1;
	sub.f32 	%f135, %f131, %f2;
	sub.f32 	%f136, %f132, %f3;
	mul.f32 	%f137, %f135, %f135;
	fma.rn.f32 	%f138, %f134, %f134, %f137;
	fma.rn.f32 	%f139, %f136, %f136, %f138;
	cvt.f64.f32 	%fd11, %f139;
	add.f64 	%fd12, %fd11, 0d3EB0C6F7A0B5ED8D;
	cvt.rn.f32.f64 	%f140, %fd12;
	mul.f32 	%f141, %f140, %f140;
	mul.f32 	%f142, %f141, %f140;
	sqrt.rn.f32 	%f143, %f142;
	rcp.rn.f32 	%f144, %f143;
	mul.f32 	%f145, %f4, %f144;
	fma.rn.f32 	%f192, %f134, %f145, %f127;
	fma.rn.f32 	%f193, %f135, %f145, %f128;
	fma.rn.f32 	%f194, %f136, %f145, %f129;
	add.s32 	%r18, %r18, 2;
$L__BB0_7:
	and.b32  	%r15, %r10, 1;
	setp.eq.b32 	%p6, %r15, 1;
	not.pred 	%p7, %p6;
	@%p7 bra 	$L__BB0_9;
	mul.wide.u32 	%rd13, %r18, 16;
	add.s64 	%rd14, %rd1, %rd13;
	.pragma "used_bytes_mask 4095";
	ld.global.v4.f32 	{%f146, %f147, %f148, %f149}, [%rd14];
	sub.f32 	%f150, %f146, %f1;
	sub.f32 	%f151, %f147, %f2;
	sub.f32 	%f152, %f148, %f3;
	mul.f32 	%f153, %f151, %f151;
	fma.rn.f32 	%f154, %f150, %f150, %f153;
	fma.rn.f32 	%f155, %f152, %f152, %f154;
	cvt.f64.f32 	%fd13, %f155;
	add.f64 	%fd14, %fd13, 0d3EB0C6F7A0B5ED8D;
	cvt.rn.f32.f64 	%f156, %fd14;
	mul.f32 	%f157, %f156, %f156;
	mul.f32 	%f158, %f157, %f156;
	sqrt.rn.f32 	%f159, %f158;
	rcp.rn.f32 	%f160, %f159;
	mul.f32 	%f161, %f4, %f160;
	fma.rn.f32 	%f192, %f150, %f161, %f192;
	fma.rn.f32 	%f193, %f151, %f161, %f193;
	fma.rn.f32 	%f194, %f152, %f161, %f194;
$L__BB0_9:
	cvta.to.global.u64 	%rd15, %rd8;
	cvta.to.global.u64 	%rd16, %rd7;
	cvta.to.global.u64 	%rd17, %rd6;
	mul.wide.s32 	%rd18, %r1, 12;
	add.s64 	%rd19, %rd15, %rd18;
	ld.global.f32 	%f162, [%rd19];
	fma.rn.f32 	%f163, %f32, %f192, %f162;
	add.s64 	%rd20, %rd16, %rd18;
	st.global.f32 	[%rd20], %f163;
	ld.global.f32 	%f164, [%rd19+4];
	fma.rn.f32 	%f165, %f32, %f193, %f164;
	st.global.f32 	[%rd20+4], %f165;
	ld.global.f32 	%f166, [%rd19+8];
	fma.rn.f32 	%f167, %f32, %f194, %f166;
	st.global.f32 	[%rd20+8], %f167;
	ld.global.v4.f32 	{%f168, %f169, %f170, %f171}, [%rd2];
	fma.rn.f32 	%f172, %f32, %f163, %f168;
	mul.wide.s32 	%rd21, %r1, 16;
	add.s64 	%rd22, %rd17, %rd21;
	st.global.f32 	[%rd22], %f172;
	ld.global.f32 	%f173, [%rd20+4];
	fma.rn.f32 	%f174, %f32, %f173, %f169;
	st.global.f32 	[%rd22+4], %f174;
	ld.global.f32 	%f175, [%rd20+8];
	fma.rn.f32 	%f176, %f32, %f175, %f170;
	st.global.v2.f32 	[%rd22+8], {%f176, %f171};
	ret;

}


// ===== COMPILED SASS (sm_100) =====

	.target	sm_100

	.elftype	@"ET_EXEC"


//--------------------- .note.nv.tkinfo           --------------------------
	.section	.note.nv.tkinfo,"",@"SHT_NOTE"
	.sectionflags	@"SHF_NOTE_NV_TKINFO"
	.tkinfo
        /*0018*/ 	.word	0x00000002
        /*0030*/ 	.string	""
        /*0030*/ 	.string	"ptxas"
        /*0030*/ 	.string	"Cuda compilation tools, release 13.0, V13.0.88"
        /*0030*/ 	.string	"Build cuda_13.0.r13.0/compiler.36424714_0"
        /*0030*/ 	.string	"-arch sm_100 -m 64 "



//--------------------- .note.nv.cuinfo           --------------------------
	.section	.note.nv.cuinfo,"",@"SHT_NOTE"
	.sectionflags	@"SHF_NOTE_NV_CUINFO"
        /*0018*/ 	.short	0x0002
        /*001a*/ 	.short	0x0064
        /*001c*/ 	.short	0x0082
	.zero		2


//--------------------- .nv.info                  --------------------------
	.section	.nv.info,"",@"SHT_CUDA_INFO"
	.align	4


	//----- nvinfo : EIATTR_REGCOUNT
	.align		4
        /*0000*/ 	.byte	0x04, 0x2f
        /*0002*/ 	.short	(.L_1 - .L_0)
	.align		4
.L_0:
        /*0004*/ 	.word	index@(_Z6updateP6float4P6float3S0_S2_if)
        /*0008*/ 	.word	0x00000020


	//----- nvinfo : EIATTR_FRAME_SIZE
	.align		4
.L_1:
        /*000c*/ 	.byte	0x04, 0x11
        /*000e*/ 	.short	(.L_3 - .L_2)
	.align		4
.L_2:
        /*0010*/ 	.word	index@($__internal_1_$__cuda_sm20_sqrt_rn_f32_slowpath)
        /*0014*/ 	.word	0x00000000


	//----- nvinfo : EIATTR_FRAME_SIZE
	.align		4
.L_3:
        /*0018*/ 	.byte	0x04, 0x11
        /*001a*/ 	.short	(.L_5 - .L_4)
	.align		4
.L_4:
        /*001c*/ 	.word	index@($__internal_0_$__cuda_sm20_rcp_rn_f32_slowpath)
        /*0020*/ 	.word	0x00000000


	//----- nvinfo : EIATTR_FRAME_SIZE
	.align		4
.L_5:
        /*0024*/ 	.byte	0x04, 0x11
        /*0026*/ 	.short	(.L_7 - .L_6)
	.align		4
.L_6:
        /*0028*/ 	.word	index@(_Z6updateP6float4P6float3S0_S2_if)
        /*002c*/ 	.word	0x00000000


	//----- nvinfo : EIATTR_MIN_STACK_SIZE
	.align		4
.L_7:
        /*0030*/ 	.byte	0x04, 0x12
        /*0032*/ 	.short	(.L_9 - .L_8)
	.align		4
.L_8:
        /*0034*/ 	.word	index@(_Z6updateP6float4P6float3S0_S2_if)
        /*0038*/ 	.word	0x00000000
.L_9:


//--------------------- .nv.compat                --------------------------
	.section	.nv.compat,"",@"SHT_CUDA_COMPAT_INFO"
	.align	4
        /*0000*/ 	.byte	0x02, 0x09, 0x00, 0x00, 0x02, 0x02, 0x01, 0x00, 0x02, 0x05, 0x05, 0x00, 0x03, 0x07, 0x01, 0x01
        /*0010*/ 	.byte	0x02, 0x03, 0x00, 0x00, 0x02, 0x06, 0x01, 0x00, 0x04, 0x0b, 0x08, 0x00, 0x01, 0x00, 0x00, 0x00
        /*0020*/ 	.byte	0x00, 0x00, 0x00, 0x00


//--------------------- .nv.info._Z6updateP6float4P6float3S0_S2_if --------------------------
	.section	.nv.info._Z6updateP6float4P6float3S0_S2_if,"",@"SHT_CUDA_INFO"
	.sectionflags	@""
	.align	4


	//----- nvinfo : EIATTR_CUDA_API_VERSION
	.align		4
        /*0000*/ 	.byte	0x04, 0x37
        /*0002*/ 	.short	(.L_11 - .L_10)
.L_10:
        /*0004*/ 	.word	0x00000082


	//----- nvinfo : EIATTR_KPARAM_INFO
	.align		4
.L_11:
        /*0008*/ 	.byte	0x04, 0x17
        /*000a*/ 	.short	(.L_13 - .L_12)
.L_12:
        /*000c*/ 	.word	0x00000000
        /*0010*/ 	.short	0x0005
        /*0012*/ 	.short	0x0024
        /*0014*/ 	.byte	0x00, 0xf0, 0x11, 0x00


	//----- nvinfo : EIATTR_KPARAM_INFO
	.align		4
.L_13:
        /*0018*/ 	.byte	0x04, 0x17
        /*001a*/ 	.short	(.L_15 - .L_14)
.L_14:
        /*001c*/ 	.word	0x00000000
        /*0020*/ 	.short	0x0004
        /*0022*/ 	.short	0x0020
        /*0024*/ 	.byte	0x00, 0xf0, 0x11, 0x00


	//----- nvinfo : EIATTR_KPARAM_INFO
	.align		4
.L_15:
        /*0028*/ 	.byte	0x04, 0x17
        /*002a*/ 	.short	(.L_17 - .L_16)
.L_16:
        /*002c*/ 	.word	0x00000000
        /*0030*/ 	.short	0x0003
        /*0032*/ 	.short	0x0018
        /*0034*/ 	.byte	0x00, 0xf5, 0x21, 0x00


	//----- nvinfo : EIATTR_KPARAM_INFO
	.align		4
.L_17:
        /*0038*/ 	.byte	0x04, 0x17
        /*003a*/ 	.short	(.L_19 - .L_18)
.L_18:
        /*003c*/ 	.word	0x00000000
        /*0040*/ 	.short	0x0002
        /*0042*/ 	.short	0x0010
        /*0044*/ 	.byte	0x00, 0xf5, 0x21, 0x00


	//----- nvinfo : EIATTR_KPARAM_INFO
	.align		4
.L_19:
        /*0048*/ 	.byte	0x04, 0x17
        /*004a*/ 	.short	(.L_21 - .L_20)
.L_20:
        /*004c*/ 	.word	0x00000000
        /*0050*/ 	.short	0x0001
        /*0052*/ 	.short	0x0008
        /*0054*/ 	.byte	0x00, 0xf5, 0x21, 0x00


	//----- nvinfo : EIATTR_KPARAM_INFO
	.align		4
.L_21:
        /*0058*/ 	.byte	0x04, 0x17
        /*005a*/ 	.short	(.L_23 - .L_22)
.L_22:
        /*005c*/ 	.word	0x00000000
        /*0060*/ 	.short	0x0000
        /*0062*/ 	.short	0x0000
        /*0064*/ 	.byte	0x00, 0xf5, 0x21, 0x00


	//----- nvinfo : EIATTR_SPARSE_MMA_MASK
	.align		4
.L_23:
        /*0068*/ 	.byte	0x03, 0x50
        /*006a*/ 	.short	0x0000


	//----- nvinfo : EIATTR_MAXREG_COUNT
	.align		4
        /*006c*/ 	.byte	0x03, 0x1b
        /*006e*/ 	.short	0x00ff


	//----- nvinfo : EIATTR_MERCURY_ISA_VERSION
	.align		4
        /*0070*/ 	.byte	0x03, 0x5f
        /*0072*/ 	.short	0x0101


	//----- nvinfo : EIATTR_UNUSED_LOAD_BYTE_OFFSET
	.align		4
        /*0074*/ 	.byte	0x04, 0x44
        /*0076*/ 	.short	(.L_25 - .L_24)


	//   ....[0]....
.L_24:
        /*0078*/ 	.word	0x00000180
        /*007c*/ 	.word	0x00000fff


	//   ....[1]....
        /*0080*/ 	.word	0x00000430
        /*0084*/ 	.word	0x00000fff


	//   ....[2]....
        /*0088*/ 	.word	0x00000720
        /*008c*/ 	.word	0x00000fff


	//   ....[3]....
        /*0090*/ 	.word	0x00000a10
        /*0094*/ 	.word	0x00000fff


	//   ....[4]....
        /*0098*/ 	.word	0x00000de0
        /*009c*/ 	.word	0x00000fff


	//   ....[5]....
        /*00a0*/ 	.word	0x00001090
        /*00a4*/ 	.word	0x00000fff


	//   ....[6]....
        /*00a8*/ 	.word	0x00001420
        /*00ac*/ 	.word	0x00000fff


	//----- nvinfo : EIATTR_VRC_CTA_INIT_COUNT
	.align		4
.L_25:
        /*00b0*/ 	.byte	0x02, 0x4a
	.zero		1
	.zero		1


	//----- nvinfo : EIATTR_EXIT_INSTR_OFFSETS
	.align		4
        /*00b4*/ 	.byte	0x04, 0x1c
        /*00b6*/ 	.short	(.L_27 - .L_26)


	//   ....[0]....
.L_26:
        /*00b8*/ 	.word	0x00001890


	//----- nvinfo : EIATTR_CRS_STACK_SIZE
	.align		4
.L_27:
        /*00bc*/ 	.byte	0x04, 0x1e
        /*00be*/ 	.short	(.L_29 - .L_28)
.L_28:
        /*00c0*/ 	.word	0x00000000


	//----- nvinfo : EIATTR_CBANK_PARAM_SIZE
	.align		4
.L_29:
        /*00c4*/ 	.byte	0x03, 0x19
        /*00c6*/ 	.short	0x0028


	//----- nvinfo : EIATTR_PARAM_CBANK
	.align		4
        /*00c8*/ 	.byte	0x04, 0x0a
        /*00ca*/ 	.short	(.L_31 - .L_30)
	.align		4
.L_30:
        /*00cc*/ 	.word	index@(.nv.constant0._Z6updateP6float4P6float3S0_S2_if)
        /*00d0*/ 	.short	0x0380
        /*00d2*/ 	.short	0x0028


	//----- nvinfo : EIATTR_SW_WAR
	.align		4
.L_31:
        /*00d4*/ 	.byte	0x04, 0x36
        /*00d6*/ 	.short	(.L_33 - .L_32)
.L_32:
        /*00d8*/ 	.word	0x00000008
.L_33:


//--------------------- .nv.callgraph             --------------------------
	.section	.nv.callgraph,"",@"SHT_CUDA_CALLGRAPH"
	.align	4
	.sectionentsize	8
	.align		4
        /*0000*/ 	.word	0x00000000
	.align		4
        /*0004*/ 	.word	0xffffffff
	.align		4
        /*0008*/ 	.word	0x00000000
	.align		4
        /*000c*/ 	.word	0xfffffffe
	.align		4
        /*0010*/ 	.word	0x00000000
	.align		4
        /*0014*/ 	.word	0xfffffffd
	.align		4
        /*0018*/ 	.word	0x00000000
	.align		4
        /*001c*/ 	.word	0xfffffffc


//--------------------- .text._Z6updateP6float4P6float3S0_S2_if --------------------------
	.section	.text._Z6updateP6float4P6float3S0_S2_if,"ax",@progbits
	.align	128
        .global         _Z6updateP6float4P6float3S0_S2_if
        .type           _Z6updateP6float4P6float3S0_S2_if,@function
        .size           _Z6updateP6float4P6float3S0_S2_if,(.L_x_53 - _Z6updateP6float4P6float3S0_S2_if)
        .other          _Z6updateP6float4P6float3S0_S2_if,@"STO_CUDA_ENTRY STV_DEFAULT"
_Z6updateP6float4P6float3S0_S2_if:
.text._Z6updateP6float4P6float3S0_S2_if:
[----:B------:R-:W-:Y:S01]  /*0000*/  LDC R1, c[0x0][0x37c] ;  /* 0x0000df00ff017b82 */ /* 0x000fe20000000800 */
[----:B------:R-:W0:Y:S01]  /*0010*/  S2R R0, SR_TID.X ;  /* 0x0000000000007919 */ /* 0x000e220000002100 */
[----:B------:R-:W1:Y:S06]  /*0020*/  LDCU UR4, c[0x0][0x3a0] ;  /* 0x00007400ff0477ac */ /* 0x000e6c0008000800 */
[----:B------:R-:W2:Y:S01]  /*0030*/  LDC.64 R6, c[0x0][0x390] ;  /* 0x0000e400ff067b82 */ /* 0x000ea20000000a00 */
[----:B------:R-:W0:Y:S01]  /*0040*/  S2R R3, SR_CTAID.X ;  /* 0x0000000000037919 */ /* 0x000e220000002500 */
[----:B------:R-:W0:Y:S01]  /*0050*/  LDCU UR5, c[0x0][0x360] ;  /* 0x00006c00ff0577ac */ /* 0x000e220008000800 */
[----:B------:R-:W3:Y:S01]  /*0060*/  LDCU.64 UR10, c[0x0][0x358] ;  /* 0x00006b00ff0a77ac */ /* 0x000ee20008000a00 */
[----:B-1----:R-:W-:Y:S01]  /*0070*/  UISETP.GE.AND UP0, UPT, UR4, 0x1, UPT ;  /* 0x000000010400788c */ /* 0x002fe2000bf06270 */
[----:B0-----:R-:W-:-:S04]  /*0080*/  IMAD R0, R3, UR5, R0 ;  /* 0x0000000503007c24 */ /* 0x001fc8000f8e0200 */
[----:B--2---:R-:W-:-:S04]  /*0090*/  IMAD.WIDE R6, R0, 0x10, R6 ;  /* 0x0000001000067825 */ /* 0x004fc800078e0206 */
[----:B---3--:R-:W-:Y:S05]  /*00a0*/  BRA.U !UP0, `(.L_x_0) ;  /* 0x0000001508947547 */ /* 0x008fea000b800000 */
[----:B------:R0:W5:Y:S01]  /*00b0*/  LDG.E.128 R8, desc[UR10][R6.64] ;  /* 0x0000000a06087981 */ /* 0x000162000c1e1d00 */
[----:B------:R-:W-:Y:S01]  /*00c0*/  UISETP.GE.U32.AND UP0, UPT, UR4, 0x4, UPT ;  /* 0x000000040400788c */ /* 0x000fe2000bf06070 */
[----:B------:R-:W-:Y:S01]  /*00d0*/  HFMA2 R16, -RZ, RZ, 0, 0 ;  /* 0x00000000ff107431 */ /* 0x000fe200000001ff */
[----:B------:R-:W-:-:S07]  /*00e0*/  ULOP3.LUT UR8, UR4, 0x3, URZ, 0xc0, !UPT ;  /* 0x0000000304087892 */ /* 0x000fce000f8ec0ff */
[----:B0-----:R-:W-:Y:S05]  /*00f0*/  BRA.U !UP0, `(.L_x_1) ;  /* 0x0000000d08207547 */ /* 0x001fea000b800000 */
[----:B------:R-:W0:Y:S01]  /*0100*/  LDCU.64 UR6, c[0x0][0x390] ;  /* 0x00007200ff0677ac */ /* 0x000e220008000a00 */
[----:B------:R-:W-:-:S06]  /*0110*/  ULOP3.LUT UR4, UR4, 0x7ffffffc, URZ, 0xc0, !UPT ;  /* 0x7ffffffc04047892 */ /* 0x000fcc000f8ec0ff */
[----:B------:R-:W-:Y:S01]  /*0120*/  MOV R16, UR4 ;  /* 0x0000000400107c02 */ /* 0x000fe20008000f00 */
[----:B0-----:R-:W-:-:S04]  /*0130*/  UIADD3 UR5, UP0, UPT, UR6, 0x20, URZ ;  /* 0x0000002006057890 */ /* 0x001fc8000ff1e0ff */
[----:B------:R-:W-:Y:S02]  /*0140*/  UIADD3.X UR6, UPT, UPT, URZ, UR7, URZ, UP0, !UPT ;  /* 0x00000007ff067290 */ /* 0x000fe400087fe4ff */
[----:B------:R-:W-:Y:S01]  /*0150*/  MOV R18, UR5 ;  /* 0x0000000500127c02 */ /* 0x000fe20008000f00 */
[----:B------:R-:W-:-:S03]  /*0160*/  UIADD3 UR7, UPT, UPT, -UR4, URZ, URZ ;  /* 0x000000ff04077290 */ /* 0x000fc6000fffe1ff */
[----:B------:R-:W-:-:S09]  /*0170*/  MOV R19, UR6 ;  /* 0x0000000600137c02 */ /* 0x000fd20008000f00 */
.L_x_26:
[----:B------:R-:W2:Y:S01]  /*0180*/  LDG.E.128 R12, desc[UR10][R18.64+-0x20] ;  /* 0xffffe00a120c7981 */ /* 0x000ea2000c1e1d00 */
[----:B------:R-:W-:Y:S01]  /*0190*/  UMOV UR4, 0xa0b5ed8d ;  /* 0xa0b5ed8d00047882 */ /* 0x000fe20000000000 */
[----:B------:R-:W-:Y:S01]  /*01a0*/  UMOV UR5, 0x3eb0c6f7 ;  /* 0x3eb0c6f700057882 */ /* 0x000fe20000000000 */
[----:B------:R-:W-:Y:S01]  /*01b0*/  BSSY.RECONVERGENT B0, `(.L_x_2) ;  /* 0x0000019000007945 */ /* 0x000fe20003800200 */
[----:B--2--5:R-:W-:Y:S01]  /*01c0*/  FADD R20, -R9, R13 ;  /* 0x0000000d09147221 */ /* 0x024fe20000000100 */
[----:B------:R-:W-:Y:S01]  /*01d0*/  FADD R23, -R8, R12 ;  /* 0x0000000c08177221 */ /* 0x000fe20000000100 */
[----:B------:R-:W-:Y:S02]  /*01e0*/  FADD R25, -R10, R14 ;  /* 0x0000000e0a197221 */ /* 0x000fe40000000100 */
[----:B------:R-:W-:-:S04]  /*01f0*/  FMUL R12, R20, R20 ;  /* 0x00000014140c7220 */ /* 0x000fc80000400000 */
[----:B------:R-:W-:-:S04]  /*0200*/  FFMA R12, R23, R23, R12 ;  /* 0x00000017170c7223 */ /* 0x000fc8000000000c */
[----:B------:R-:W-:-:S04]  /*0210*/  FFMA R5, R25, R25, R12 ;  /* 0x0000001919057223 */ /* 0x000fc8000000000c */
[----:B------:R-:W0:Y:S02]  /*0220*/  F2F.F64.F32 R12, R5 ;  /* 0x00000005000c7310 */ /* 0x000e240000201800 */
[----:B0-----:R-:W-:-:S10]  /*0230*/  DADD R12, R12, UR4 ;  /* 0x000000040c0c7e29 */ /* 0x001fd40008000000 */
[----:B------:R-:W0:Y:S02]  /*0240*/  F2F.F32.F64 R12, R12 ;  /* 0x0000000c000c7310 */ /* 0x000e240000301000 */
[----:B0-----:R-:W-:-:S04]  /*0250*/  FMUL R15, R12, R12 ;  /* 0x0000000c0c0f7220 */ /* 0x001fc80000400000 */
[----:B------:R-:W-:-:S04]  /*0260*/  FMUL R22, R12, R15 ;  /* 0x0000000f0c167220 */ /* 0x000fc80000400000 */
[----:B------:R0:W1:Y:S01]  /*0270*/  MUFU.RSQ R15, R22 ;  /* 0x00000016000f7308 */ /* 0x0000620000001400 */
[----:B------:R-:W-:-:S04]  /*0280*/  IADD3 R14, PT, PT, R22, -0xd000000, RZ ;  /* 0xf3000000160e7810 */ /* 0x000fc80007ffe0ff */
[----:B------:R-:W-:-:S13]  /*0290*/  ISETP.GT.U32.AND P0, PT, R14, 0x727fffff, PT ;  /* 0x727fffff0e00780c */ /* 0x000fda0003f04070 */
[----:B01----:R-:W-:Y:S05]  /*02a0*/  @!P0 BRA `(.L_x_3) ;  /* 0x0000000000148947 */ /* 0x003fea0003800000 */
[----:B------:R-:W-:Y:S02]  /*02b0*/  MOV R5, R22 ;  /* 0x0000001600057202 */ /* 0x000fe40000000f00 */
[----:B------:R-:W-:-:S07]  /*02c0*/  MOV R12, 0x2e0 ;  /* 0x000002e0000c7802 */ /* 0x000fce0000000f00 */
[----:B------:R-:W-:Y:S05]  /*02d0*/  CALL.REL.NOINC `($__internal_1_$__cuda_sm20_sqrt_rn_f32_slowpath) ;  /* 0x0000001800407944 */ /* 0x000fea0003c00000 */
[----:B------:R-:W-:Y:S01]  /*02e0*/  MOV R5, R26 ;  /* 0x0000001a00057202 */ /* 0x000fe20000000f00 */
[----:B------:R-:W-:Y:S06]  /*02f0*/  BRA `(.L_x_4) ;  /* 0x0000000000107947 */ /* 0x000fec0003800000 */
.L_x_3:
[----:B------:R-:W-:Y:S01]  /*0300*/  FMUL.FTZ R5, R22, R15 ;  /* 0x0000000f16057220 */ /* 0x000fe20000410000 */
[----:B------:R-:W-:-:S03]  /*0310*/  FMUL.FTZ R13, R15, 0.5 ;  /* 0x3f0000000f0d7820 */ /* 0x000fc60000410000 */
[----:B------:R-:W-:-:S04]  /*0320*/  FFMA R12, -R5, R5, R22 ;  /* 0x00000005050c7223 */ /* 0x000fc80000000116 */
[----:B------:R-:W-:-:S07]  /*0330*/  FFMA R5, R12, R13, R5 ;  /* 0x0000000d0c057223 */ /* 0x000fce0000000005 */
.L_x_4:
[----:B------:R-:W-:Y:S05]  /*0340*/  BSYNC.RECONVERGENT B0 ;  /* 0x0000000000007941 */ /* 0x000fea0003800200 */
.L_x_2:
[----:B------:R-:W-:Y:S01]  /*0350*/  IADD3 R12, PT, PT, R5, 0x1800000, RZ ;  /* 0x01800000050c7810 */ /* 0x000fe20007ffe0ff */
[----:B------:R-:W-:Y:S03]  /*0360*/  BSSY.RECONVERGENT B0, `(.L_x_5) ;  /* 0x000000c000007945 */ /* 0x000fe60003800200 */
[----:B------:R-:W-:-:S04]  /*0370*/  LOP3.LUT R12, R12, 0x7f800000, RZ, 0xc0, !PT ;  /* 0x7f8000000c0c7812 */ /* 0x000fc800078ec0ff */
[----:B------:R-:W-:-:S13]  /*0380*/  ISETP.GT.U32.AND P0, PT, R12, 0x1ffffff, PT ;  /* 0x01ffffff0c00780c */ /* 0x000fda0003f04070 */
[----:B------:R-:W-:Y:S05]  /*0390*/  @P0 BRA `(.L_x_6) ;  /* 0x0000000000100947 */ /* 0x000fea0003800000 */
[----:B------:R-:W-:-:S07]  /*03a0*/  MOV R12, 0x3c0 ;  /* 0x000003c0000c7802 */ /* 0x000fce0000000f00 */
[----:B------:R-:W-:Y:S05]  /*03b0*/  CALL.REL.NOINC `($__internal_0_$__cuda_sm20_rcp_rn_f32_slowpath) ;  /* 0x0000001400387944 */ /* 0x000fea0003c00000 */
[----:B------:R-:W-:Y:S01]  /*03c0*/  MOV R24, R15 ;  /* 0x0000000f00187202 */ /* 0x000fe20000000f00 */
[----:B------:R-:W-:Y:S06]  /*03d0*/  BRA `(.L_x_7) ;  /* 0x0000000000107947 */ /* 0x000fec0003800000 */
.L_x_6:
[----:B------:R-:W0:Y:S02]  /*03e0*/  MUFU.RCP R24, R5 ;  /* 0x0000000500187308 */ /* 0x000e240000001000 */
[----:B0-----:R-:W-:-:S04]  /*03f0*/  FFMA R12, R24, R5, -1 ;  /* 0xbf800000180c7423 */ /* 0x001fc80000000005 */
[----:B------:R-:W-:-:S04]  /*0400*/  FADD.FTZ R13, -R12, -RZ ;  /* 0x800000ff0c0d7221 */ /* 0x000fc80000010100 */
[----:B------:R-:W-:-:S07]  /*0410*/  FFMA R24, R24, R13, R24 ;  /* 0x0000000d18187223 */ /* 0x000fce0000000018 */
.L_x_7:
[----:B------:R-:W-:Y:S05]  /*0420*/  BSYNC.RECONVERGENT B0 ;  /* 0x0000000000007941 */ /* 0x000fea0003800200 */
.L_x_5:
[----:B------:R-:W2:Y:S01]  /*0430*/  LDG.E.128 R12, desc[UR10][R18.64+-0x10] ;  /* 0xfffff00a120c7981 */ /* 0x000ea2000c1e1d00 */
[----:B------:R-:W-:Y:S01]  /*0440*/  UMOV UR4, 0xa0b5ed8d ;  /* 0xa0b5ed8d00047882 */ /* 0x000fe20000000000 */
[----:B------:R-:W-:Y:S01]  /*0450*/  UMOV UR5, 0x3eb0c6f7 ;  /* 0x3eb0c6f700057882 */ /* 0x000fe20000000000 */
[----:B------:R-:W-:Y:S01]  /*0460*/  FMUL R24, R11, R24 ;  /* 0x000000180b187220 */ /* 0x000fe20000400000 */
[----:B------:R-:W-:Y:S03]  /*0470*/  BSSY.RECONVERGENT B0, `(.L_x_8) ;  /* 0x000001c000007945 */ /* 0x000fe60003800200 */
[-C--:B------:R-:W-:Y:S01]  /*0480*/  FFMA R2, R23, R24.reuse, R2 ;  /* 0x0000001817027223 */ /* 0x080fe20000000002 */
[-C--:B------:R-:W-:Y:S01]  /*0490*/  FFMA R20, R20, R24.reuse, R3 ;  /* 0x0000001814147223 */ /* 0x080fe20000000003 */
[----:B------:R-:W-:Y:S01]  /*04a0*/  FFMA R25, R25, R24, R4 ;  /* 0x0000001819197223 */ /* 0x000fe20000000004 */
[----:B--2---:R-:W-:Y:S01]  /*04b0*/  FADD R17, -R9, R13 ;  /* 0x0000000d09117221 */ /* 0x004fe20000000100 */
[----:B------:R-:W-:Y:S01]  /*04c0*/  FADD R21, -R8, R12 ;  /* 0x0000000c08157221 */ /* 0x000fe20000000100 */
[----:B------:R-:W-:-:S02]  /*04d0*/  FADD R22, -R10, R14 ;  /* 0x0000000e0a167221 */ /* 0x000fc40000000100 */
        /* <DEDUP_REMOVED lines=17> */
.L_x_9:
[----:B------:R-:W-:Y:S01]  /*05f0*/  FMUL.FTZ R5, R26, R15 ;  /* 0x0000000f1a057220 */ /* 0x000fe20000410000 */
[----:B------:R-:W-:-:S03]  /*0600*/  FMUL.FTZ R3, R15, 0.5 ;  /* 0x3f0000000f037820 */ /* 0x000fc60000410000 */
[----:B------:R-:W-:-:S04]  /*0610*/  FFMA R4, -R5, R5, R26 ;  /* 0x0000000505047223 */ /* 0x000fc8000000011a */
[----:B------:R-:W-:-:S07]  /*0620*/  FFMA R5, R4, R3, R5 ;  /* 0x0000000304057223 */ /* 0x000fce0000000005 */
.L_x_10:
[----:B------:R-:W-:Y:S05]  /*0630*/  BSYNC.RECONVERGENT B0 ;  /* 0x0000000000007941 */ /* 0x000fea0003800200 */
.L_x_8:
        /* <DEDUP_REMOVED lines=9> */
.L_x_12:
[----:B------:R-:W0:Y:S02]  /*06d0*/  MUFU.RCP R24, R5 ;  /* 0x0000000500187308 */ /* 0x000e240000001000 */
[----:B0-----:R-:W-:-:S04]  /*06e0*/  FFMA R3, R24, R5, -1 ;  /* 0xbf80000018037423 */ /* 0x001fc80000000005 */
[----:B------:R-:W-:-:S04]  /*06f0*/  FADD.FTZ R3, -R3, -RZ ;  /* 0x800000ff03037221 */ /* 0x000fc80000010100 */
[----:B------:R-:W-:-:S07]  /*0700*/  FFMA R24, R24, R3, R24 ;  /* 0x0000000318187223 */ /* 0x000fce0000000018 */
.L_x_13:
[----:B------:R-:W-:Y:S05]  /*0710*/  BSYNC.RECONVERGENT B0 ;  /* 0x0000000000007941 */ /* 0x000fea0003800200 */
.L_x_11:
        /* <DEDUP_REMOVED lines=28> */
.L_x_15:
[----:B------:R-:W-:Y:S01]  /*08e0*/  FMUL.FTZ R5, R26, R15 ;  /* 0x0000000f1a057220 */ /* 0x000fe20000410000 */
[----:B------:R-:W-:-:S03]  /*08f0*/  FMUL.FTZ R12, R15, 0.5 ;  /* 0x3f0000000f0c7820 */ /* 0x000fc60000410000 */
[----:B------:R-:W-:-:S04]  /*0900*/  FFMA R2, -R5, R5, R26 ;  /* 0x0000000505027223 */ /* 0x000fc8000000011a */
[----:B------:R-:W-:-:S07]  /*0910*/  FFMA R5, R2, R12, R5 ;  /* 0x0000000c02057223 */ /* 0x000fce0000000005 */
.L_x_16:
[----:B------:R-:W-:Y:S05]  /*0920*/  BSYNC.RECONVERGENT B0 ;  /* 0x0000000000007941 */ /* 0x000fea0003800200 */
.L_x_14:
        /* <DEDUP_REMOVED lines=9> */
.L_x_18:
[----:B------:R-:W0:Y:S02]  /*09c0*/  MUFU.RCP R24, R5 ;  /* 0x0000000500187308 */ /* 0x000e240000001000 */
[----:B0-----:R-:W-:-:S04]  /*09d0*/  FFMA R2, R24, R5, -1 ;  /* 0xbf80000018027423 */ /* 0x001fc80000000005 */
[----:B------:R-:W-:-:S04]  /*09e0*/  FADD.FTZ R13, -R2, -RZ ;  /* 0x800000ff020d7221 */ /* 0x000fc80000010100 */
[----:B------:R-:W-:-:S07]  /*09f0*/  FFMA R24, R24, R13, R24 ;  /* 0x0000000d18187223 */ /* 0x000fce0000000018 */
.L_x_19:
[----:B------:R-:W-:Y:S05]  /*0a00*/  BSYNC.RECONVERGENT B0 ;  /* 0x0000000000007941 */ /* 0x000fea0003800200 */
.L_x_17:
        /* <DEDUP_REMOVED lines=28> */
.L_x_21:
[----:B------:R-:W-:Y:S01]  /*0bd0*/  FMUL.FTZ R5, R26, R15 ;  /* 0x0000000f1a057220 */ /* 0x000fe20000410000 */
[----:B------:R-:W-:-:S03]  /*0be0*/  FMUL.FTZ R3, R15, 0.5 ;  /* 0x3f0000000f037820 */ /* 0x000fc60000410000 */
[----:B------:R-:W-:-:S04]  /*0bf0*/  FFMA R4, -R5, R5, R26 ;  /* 0x0000000505047223 */ /* 0x000fc8000000011a */
[----:B------:R-:W-:-:S07]  /*0c00*/  FFMA R5, R4, R3, R5 ;  /* 0x0000000304057223 */ /* 0x000fce0000000005 */
.L_x_22:
[----:B------:R-:W-:Y:S05]  /*0c10*/  BSYNC.RECONVERGENT B0 ;  /* 0x0000000000007941 */ /* 0x000fea0003800200 */
.L_x_20:
[----:B------:R-:W-:Y:S01]  /*0c20*/  IADD3 R3, PT, PT, R5, 0x1800000, RZ ;  /* 0x0180000005037810 */ /* 0x000fe20007ffe0ff */
[----:B------:R-:W-:Y:S03]  /*0c30*/  BSSY.RECONVERGENT B0, `(.L_x_23) ;  /* 0x000000b000007945 */ /* 0x000fe60003800200 */
[----:B------:R-:W-:-:S04]  /*0c40*/  LOP3.LUT R3, R3, 0x7f800000, RZ, 0xc0, !PT ;  /* 0x7f80000003037812 */ /* 0x000fc800078ec0ff */
[----:B------:R-:W-:-:S13]  /*0c50*/  ISETP.GT.U32.AND P0, PT, R3, 0x1ffffff, PT ;  /* 0x01ffffff0300780c */ /* 0x000fda0003f04070 */
[----:B------:R-:W-:Y:S05]  /*0c60*/  @P0 BRA `(.L_x_24) ;  /* 0x00000000000c0947 */ /* 0x000fea0003800000 */
[----:B------:R-:W-:-:S07]  /*0c70*/  MOV R12, 0xc90 ;  /* 0x00000c90000c7802 */ /* 0x000fce0000000f00 */
[----:B------:R-:W-:Y:S05]  /*0c80*/  CALL.REL.NOINC `($__internal_0_$__cuda_sm20_rcp_rn_f32_slowpath) ;  /* 0x0000000c00047944 */ /* 0x000fea0003c00000 */
[----:B------:R-:W-:Y:S05]  /*0c90*/  BRA `(.L_x_25) ;  /* 0x0000000000107947 */ /* 0x000fea0003800000 */
.L_x_24:
[----:B------:R-:W0:Y:S02]  /*0ca0*/  MUFU.RCP R4, R5 ;  /* 0x0000000500047308 */ /* 0x000e240000001000 */
[----:B0-----:R-:W-:-:S04]  /*0cb0*/  FFMA R3, R4, R5, -1 ;  /* 0xbf80000004037423 */ /* 0x001fc80000000005 */
[----:B------:R-:W-:-:S04]  /*0cc0*/  FADD.FTZ R3, -R3, -RZ ;  /* 0x800000ff03037221 */ /* 0x000fc80000010100 */
[----:B------:R-:W-:-:S07]  /*0cd0*/  FFMA R15, R4, R3, R4 ;  /* 0x00000003040f7223 */ /* 0x000fce0000000004 */
.L_x_25:
[----:B------:R-:W-:Y:S05]  /*0ce0*/  BSYNC.RECONVERGENT B0 ;  /* 0x0000000000007941 */ /* 0x000fea0003800200 */
.L_x_23:
[----:B------:R-:W-:Y:S01]  /*0cf0*/  UIADD3 UR7, UPT, UPT, UR7, 0x4, URZ ;  /* 0x0000000407077890 */ /* 0x000fe2000fffe0ff */
[----:B------:R-:W-:Y:S01]  /*0d00*/  FMUL R15, R11, R15 ;  /* 0x0000000f0b0f7220 */ /* 0x000fe20000400000 */
[----:B------:R-:W-:Y:S02]  /*0d10*/  IADD3 R18, P0, PT, R18, 0x40, RZ ;  /* 0x0000004012127810 */ /* 0x000fe40007f1e0ff */
[----:B------:R-:W-:Y:S01]  /*0d20*/  UISETP.NE.AND UP0, UPT, UR7, URZ, UPT ;  /* 0x000000ff0700728c */ /* 0x000fe2000bf05270 */
[-C--:B------:R-:W-:Y:S01]  /*0d30*/  FFMA R2, R2, R15.reuse, R21 ;  /* 0x0000000f02027223 */ /* 0x080fe20000000015 */
[-C--:B------:R-:W-:Y:S01]  /*0d40*/  FFMA R3, R17, R15.reuse, R20 ;  /* 0x0000000f11037223 */ /* 0x080fe20000000014 */
[----:B------:R-:W-:Y:S01]  /*0d50*/  FFMA R4, R25, R15, R22 ;  /* 0x0000000f19047223 */ /* 0x000fe20000000016 */
[----:B------:R-:W-:-:S05]  /*0d60*/  IADD3.X R19, PT, PT, RZ, R19, RZ, P0, !PT ;  /* 0x00000013ff137210 */ /* 0x000fca00007fe4ff */
[----:B------:R-:W-:Y:S05]  /*0d70*/  BRA.U UP0, `(.L_x_26) ;  /* 0xfffffff500007547 */ /* 0x000fea000b83ffff */
.L_x_1:
[----:B------:R-:W-:-:S09]  /*0d80*/  UISETP.NE.AND UP0, UPT, UR8, URZ, UPT ;  /* 0x000000ff0800728c */ /* 0x000fd2000bf05270 */
[----:B------:R-:W-:Y:S05]  /*0d90*/  BRA.U !UP0, `(.L_x_0) ;  /* 0x0000000908587547 */ /* 0x000fea000b800000 */
[----:B------:R-:W-:-:S09]  /*0da0*/  UISETP.NE.AND UP0, UPT, UR8, 0x1, UPT ;  /* 0x000000010800788c */ /* 0x000fd2000bf05270 */
[----:B------:R-:W-:Y:S05]  /*0db0*/  BRA.U !UP0, `(.L_x_27) ;  /* 0x0000000508807547 */ /* 0x000fea000b800000 */
[----:B------:R-:W0:Y:S02]  /*0dc0*/  LDC.64 R22, c[0x0][0x390] ;  /* 0x0000e400ff167b82 */ /* 0x000e240000000a00 */
[----:B0-----:R-:W-:-:S05]  /*0dd0*/  IMAD.WIDE.U32 R22, R16, 0x10, R22 ;  /* 0x0000001010167825 */ /* 0x001fca00078e0016 */
        /* <DEDUP_REMOVED lines=24> */
.L_x_29:
[----:B------:R-:W-:Y:S01]  /*0f60*/  FMUL.FTZ R5, R20, R15 ;  /* 0x0000000f14057220 */ /* 0x000fe20000410000 */
[----:B------:R-:W-:-:S03]  /*0f70*/  FMUL.FTZ R13, R15, 0.5 ;  /* 0x3f0000000f0d7820 */ /* 0x000fc60000410000 */
[----:B------:R-:W-:-:S04]  /*0f80*/  FFMA R12, -R5, R5, R20 ;  /* 0x00000005050c7223 */ /* 0x000fc80000000114 */
[----:B------:R-:W-:-:S07]  /*0f90*/  FFMA R5, R12, R13, R5 ;  /* 0x0000000d0c057223 */ /* 0x000fce0000000005 */
.L_x_30:
[----:B------:R-:W-:Y:S05]  /*0fa0*/  BSYNC.RECONVERGENT B0 ;  /* 0x0000000000007941 */ /* 0x000fea0003800200 */
.L_x_28:
        /* <DEDUP_REMOVED lines=9> */
.L_x_32:
[----:B------:R-:W0:Y:S02]  /*1040*/  MUFU.RCP R24, R5 ;  /* 0x0000000500187308 */ /* 0x000e240000001000 */
[----:B0-----:R-:W-:-:S04]  /*1050*/  FFMA R12, R24, R5, -1 ;  /* 0xbf800000180c7423 */ /* 0x001fc80000000005 */
[----:B------:R-:W-:-:S04]  /*1060*/  FADD.FTZ R13, -R12, -RZ ;  /* 0x800000ff0c0d7221 */ /* 0x000fc80000010100 */
[----:B------:R-:W-:-:S07]  /*1070*/  FFMA R24, R24, R13, R24 ;  /* 0x0000000d18187223 */ /* 0x000fce0000000018 */
.L_x_33:
[----:B------:R-:W-:Y:S05]  /*1080*/  BSYNC.RECONVERGENT B0 ;  /* 0x0000000000007941 */ /* 0x000fea0003800200 */
.L_x_31:
        /* <DEDUP_REMOVED lines=28> */
.L_x_35:
[----:B------:R-:W-:Y:S01]  /*1250*/  FMUL.FTZ R5, R26, R15 ;  /* 0x0000000f1a057220 */ /* 0x000fe20000410000 */
[----:B------:R-:W-:-:S03]  /*1260*/  FMUL.FTZ R12, R15, 0.5 ;  /* 0x3f0000000f0c7820 */ /* 0x000fc60000410000 */
[----:B------:R-:W-:-:S04]  /*1270*/  FFMA R4, -R5, R5, R26 ;  /* 0x0000000505047223 */ /* 0x000fc8000000011a */
[----:B------:R-:W-:-:S07]  /*1280*/  FFMA R5, R4, R12, R5 ;  /* 0x0000000c04057223 */ /* 0x000fce0000000005 */
.L_x_36:
[----:B------:R-:W-:Y:S05]  /*1290*/  BSYNC.RECONVERGENT B0 ;  /* 0x0000000000007941 */ /* 0x000fea0003800200 */
.L_x_34:
        /* <DEDUP_REMOVED lines=8> */
.L_x_38:
[----:B------:R-:W0:Y:S02]  /*1320*/  MUFU.RCP R4, R5 ;  /* 0x0000000500047308 */ /* 0x000e240000001000 */
[----:B0-----:R-:W-:-:S04]  /*1330*/  FFMA R12, R4, R5, -1 ;  /* 0xbf800000040c7423 */ /* 0x001fc80000000005 */
[----:B------:R-:W-:-:S04]  /*1340*/  FADD.FTZ R15, -R12, -RZ ;  /* 0x800000ff0c0f7221 */ /* 0x000fc80000010100 */
[----:B------:R-:W-:-:S07]  /*1350*/  FFMA R15, R4, R15, R4 ;  /* 0x0000000f040f7223 */ /* 0x000fce0000000004 */
.L_x_39:
[----:B------:R-:W-:Y:S05]  /*1360*/  BSYNC.RECONVERGENT B0 ;  /* 0x0000000000007941 */ /* 0x000fea0003800200 */
.L_x_37:
[----:B------:R-:W-:Y:S01]  /*1370*/  FMUL R15, R11, R15 ;  /* 0x0000000f0b0f7220 */ /* 0x000fe20000400000 */
[----:B------:R-:W-:-:S03]  /*1380*/  IADD3 R16, PT, PT, R16, 0x2, RZ ;  /* 0x0000000210107810 */ /* 0x000fc60007ffe0ff */
[-C--:B------:R-:W-:Y:S01]  /*1390*/  FFMA R2, R21, R15.reuse, R2 ;  /* 0x0000000f15027223 */ /* 0x080fe20000000002 */
[-C--:B------:R-:W-:Y:S01]  /*13a0*/  FFMA R3, R20, R15.reuse, R3 ;  /* 0x0000000f14037223 */ /* 0x080fe20000000003 */
[----:B------:R-:W-:-:S07]  /*13b0*/  FFMA R4, R22, R15, R19 ;  /* 0x0000000f16047223 */ /* 0x000fce0000000013 */
.L_x_27:
[----:B------:R-:W0:Y:S02]  /*13c0*/  LDCU UR4, c[0x0][0x3a0] ;  /* 0x00007400ff0477ac */ /* 0x000e240008000800 */
[----:B0-----:R-:W-:-:S04]  /*13d0*/  ULOP3.LUT UR4, UR4, 0x1, URZ, 0xc0, !UPT ;  /* 0x0000000104047892 */ /* 0x001fc8000f8ec0ff */
[----:B------:R-:W-:-:S09]  /*13e0*/  UISETP.NE.U32.AND UP0, UPT, UR4, 0x1, UPT ;  /* 0x000000010400788c */ /* 0x000fd2000bf05070 */
[----:B------:R-:W-:Y:S05]  /*13f0*/  BRA.U UP0, `(.L_x_0) ;  /* 0x0000000100c07547 */ /* 0x000fea000b800000 */
[----:B------:R-:W0:Y:S02]  /*1400*/  LDC.64 R12, c[0x0][0x390] ;  /* 0x0000e400ff0c7b82 */ /* 0x000e240000000a00 */
[----:B0-----:R-:W-:-:S06]  /*1410*/  IMAD.WIDE.U32 R12, R16, 0x10, R12 ;  /* 0x00000010100c7825 */ /* 0x001fcc00078e000c */
        /* <DEDUP_REMOVED lines=24> */
.L_x_41:
[----:B------:R-:W-:Y:S01]  /*15a0*/  FMUL.FTZ R5, R12, R13 ;  /* 0x0000000d0c057220 */ /* 0x000fe20000410000 */
[----:B------:R-:W-:-:S03]  /*15b0*/  FMUL.FTZ R10, R13, 0.5 ;  /* 0x3f0000000d0a7820 */ /* 0x000fc60000410000 */
[----:B------:R-:W-:-:S04]  /*15c0*/  FFMA R8, -R5, R5, R12 ;  /* 0x0000000505087223 */ /* 0x000fc8000000010c */
[----:B------:R-:W-:-:S07]  /*15d0*/  FFMA R5, R8, R10, R5 ;  /* 0x0000000a08057223 */ /* 0x000fce0000000005 */
.L_x_42:
[----:B------:R-:W-:Y:S05]  /*15e0*/  BSYNC.RECONVERGENT B0 ;  /* 0x0000000000007941 */ /* 0x000fea0003800200 */
.L_x_40:
        /* <DEDUP_REMOVED lines=8> */
.L_x_44:
[----:B------:R-:W0:Y:S02]  /*1670*/  MUFU.RCP R8, R5 ;  /* 0x0000000500087308 */ /* 0x000e240000001000 */
[----:B0-----:R-:W-:-:S04]  /*1680*/  FFMA R10, R8, R5, -1 ;  /* 0xbf800000080a7423 */ /* 0x001fc80000000005 */
[----:B------:R-:W-:-:S04]  /*1690*/  FADD.FTZ R15, -R10, -RZ ;  /* 0x800000ff0a0f7221 */ /* 0x000fc80000010100 */
[----:B------:R-:W-:-:S07]  /*16a0*/  FFMA R15, R8, R15, R8 ;  /* 0x0000000f080f7223 */ /* 0x000fce0000000008 */
.L_x_45:
[----:B------:R-:W-:Y:S05]  /*16b0*/  BSYNC.RECONVERGENT B0 ;  /* 0x0000000000007941 */ /* 0x000fea0003800200 */
.L_x_43:
[----:B------:R-:W-:-:S04]  /*16c0*/  FMUL R15, R11, R15 ;  /* 0x0000000f0b0f7220 */ /* 0x000fc80000400000 */
[-C--:B------:R-:W-:Y:S01]  /*16d0*/  FFMA R2, R9, R15.reuse, R2 ;  /* 0x0000000f09027223 */ /* 0x080fe20000000002 */
[-C--:B------:R-:W-:Y:S01]  /*16e0*/  FFMA R3, R16, R15.reuse, R3 ;  /* 0x0000000f10037223 */ /* 0x080fe20000000003 */
[----:B------:R-:W-:-:S07]  /*16f0*/  FFMA R4, R17, R15, R4 ;  /* 0x0000000f11047223 */ /* 0x000fce0000000004 */
.L_x_0:
[----:B-----5:R-:W0:Y:S01]  /*1700*/  LDC.64 R10, c[0x0][0x398] ;  /* 0x0000e600ff0a7b82 */ /* 0x020e220000000a00 */
[----:B------:R-:W1:Y:S07]  /*1710*/  LDCU UR4, c[0x0][0x3a4] ;  /* 0x00007480ff0477ac */ /* 0x000e6e0008000800 */
[----:B------:R-:W2:Y:S01]  /*1720*/  LDC.64 R8, c[0x0][0x388] ;  /* 0x0000e200ff087b82 */ /* 0x000ea20000000a00 */
[----:B0-----:R-:W-:-:S05]  /*1730*/  IMAD.WIDE R10, R0, 0xc, R10 ;  /* 0x0000000c000a7825 */ /* 0x001fca00078e020a */
[----:B------:R-:W1:Y:S01]  /*1740*/  LDG.E R5, desc[UR10][R10.64] ;  /* 0x0000000a0a057981 */ /* 0x000e62000c1e1900 */
[----:B--2---:R-:W-:-:S04]  /*1750*/  IMAD.WIDE R8, R0, 0xc, R8 ;  /* 0x0000000c00087825 */ /* 0x004fc800078e0208 */
[----:B-1----:R-:W-:-:S05]  /*1760*/  FFMA R13, R2, UR4, R5 ;  /* 0x00000004020d7c23 */ /* 0x002fca0008000005 */
[----:B------:R0:W-:Y:S04]  /*1770*/  STG.E desc[UR10][R8.64], R13 ;  /* 0x0000000d08007986 */ /* 0x0001e8000c10190a */
[----:B------:R-:W2:Y:S02]  /*1780*/  LDG.E R2, desc[UR10][R10.64+0x4] ;  /* 0x0000040a0a027981 */ /* 0x000ea4000c1e1900 */
[----:B--2---:R-:W-:-:S05]  /*1790*/  FFMA R15, R3, UR4, R2 ;  /* 0x00000004030f7c23 */ /* 0x004fca0008000002 */
[----:B------:R-:W-:Y:S04]  /*17a0*/  STG.E desc[UR10][R8.64+0x4], R15 ;  /* 0x0000040f08007986 */ /* 0x000fe8000c10190a */
[----:B------:R-:W2:Y:S02]  /*17b0*/  LDG.E R3, desc[UR10][R10.64+0x8] ;  /* 0x0000080a0a037981 */ /* 0x000ea4000c1e1900 */
[----:B--2---:R-:W-:Y:S02]  /*17c0*/  FFMA R17, R4, UR4, R3 ;  /* 0x0000000404117c23 */ /* 0x004fe40008000003 */
[----:B------:R-:W1:Y:S03]  /*17d0*/  LDC.64 R2, c[0x0][0x380] ;  /* 0x0000e000ff027b82 */ /* 0x000e660000000a00 */
[----:B------:R-:W-:Y:S04]  /*17e0*/  STG.E desc[UR10][R8.64+0x8], R17 ;  /* 0x0000081108007986 */ /* 0x000fe8000c10190a */
[----:B------:R-:W0:Y:S01]  /*17f0*/  LDG.E.128 R4, desc[UR10][R6.64] ;  /* 0x0000000a06047981 */ /* 0x000e22000c1e1d00 */
[----:B-1----:R-:W-:-:S04]  /*1800*/  IMAD.WIDE R2, R0, 0x10, R2 ;  /* 0x0000001000027825 */ /* 0x002fc800078e0202 */
[----:B0-----:R-:W-:-:S05]  /*1810*/  FFMA R13, R13, UR4, R4 ;  /* 0x000000040d0d7c23 */ /* 0x001fca0008000004 */
[----:B------:R-:W-:Y:S04]  /*1820*/  STG.E desc[UR10][R2.64], R13 ;  /* 0x0000000d02007986 */ /* 0x000fe8000c10190a */
[----:B------:R-:W2:Y:S02]  /*1830*/  LDG.E R0, desc[UR10][R8.64+0x4] ;  /* 0x0000040a08007981 */ /* 0x000ea4000c1e1900 */
[----:B--2---:R-:W-:-:S05]  /*1840*/  FFMA R5, R0, UR4, R5 ;  /* 0x0000000400057c23 */ /* 0x004fca0008000005 */
[----:B------:R-:W-:Y:S04]  /*1850*/  STG.E desc[UR10][R2.64+0x4], R5 ;  /* 0x0000040502007986 */ /* 0x000fe8000c10190a */
[----:B------:R-:W2:Y:S02]  /*1860*/  LDG.E R11, desc[UR10][R8.64+0x8] ;  /* 0x0000080a080b7981 */ /* 0x000ea4000c1e1900 */
[----:B--2---:R-:W-:-:S05]  /*1870*/  FFMA R6, R11, UR4, R6 ;  /* 0x000000040b067c23 */ /* 0x004fca0008000006 */
[----:B------:R-:W-:Y:S01]  /*1880*/  STG.E.64 desc[UR10][R2.64+0x8], R6 ;  /* 0x0000080602007986 */ /* 0x000fe2000c101b0a */
[----:B------:R-:W-:Y:S05]  /*1890*/  EXIT ;  /* 0x000000000000794d */ /* 0x000fea0003800000 */
        .weak           $__internal_0_$__cuda_sm20_rcp_rn_f32_slowpath
        .type           $__internal_0_$__cuda_sm20_rcp_rn_f32_slowpath,@function
        .size           $__internal_0_$__cuda_sm20_rcp_rn_f32_slowpath,($__internal_1_$__cuda_sm20_sqrt_rn_f32_slowpath - $__internal_0_$__cuda_sm20_rcp_rn_f32_slowpath)
$__internal_0_$__cuda_sm20_rcp_rn_f32_slowpath:
[----:B------:R-:W-:Y:S01]  /*18a0*/  SHF.L.U32 R13, R5, 0x1, RZ ;  /* 0x00000001050d7819 */ /* 0x000fe200000006ff */
[----:B------:R-:W-:Y:S03]  /*18b0*/  BSSY.RECONVERGENT B1, `(.L_x_46) ;  /* 0x0000030000017945 */ /* 0x000fe60003800200 */
[----:B------:R-:W-:-:S04]  /*18c0*/  SHF.R.U32.HI R13, RZ, 0x18, R13 ;  /* 0x00000018ff0d7819 */ /* 0x000fc8000001160d */
[----:B------:R-:W-:-:S13]  /*18d0*/  ISETP.NE.U32.AND P0, PT, R13, RZ, PT ;  /* 0x000000ff0d00720c */ /* 0x000fda0003f05070 */
[----:B------:R-:W-:Y:S05]  /*18e0*/  @P0 BRA `(.L_x_47) ;  /* 0x0000000000280947 */ /* 0x000fea0003800000 */
[----:B------:R-:W-:-:S04]  /*18f0*/  SHF.L.U32 R13, R5, 0x1, RZ ;  /* 0x00000001050d7819 */ /* 0x000fc800000006ff */
[----:B------:R-:W-:-:S13]  /*1900*/  ISETP.NE.AND P0, PT, R13, RZ, PT ;  /* 0x000000ff0d00720c */ /* 0x000fda0003f05270 */
[----:B------:R-:W-:Y:S01]  /*1910*/  @P0 FFMA R14, R5, 1.84467440737095516160e+19, RZ ;  /* 0x5f800000050e0823 */ /* 0x000fe200000000ff */
[----:B------:R-:W-:Y:S08]  /*1920*/  @!P0 MUFU.RCP R15, R5 ;  /* 0x00000005000f8308 */ /* 0x000ff00000001000 */
[----:B------:R-:W0:Y:S02]  /*1930*/  @P0 MUFU.RCP R13, R14 ;  /* 0x0000000e000d0308 */ /* 0x000e240000001000 */
[----:B0-----:R-:W-:-:S04]  /*1940*/  @P0 FFMA R24, R14, R13, -1 ;  /* 0xbf8000000e180423 */ /* 0x001fc8000000000d */
[----:B------:R-:W-:-:S04]  /*1950*/  @P0 FADD.FTZ R24, -R24, -RZ ;  /* 0x800000ff18180221 */ /* 0x000fc80000010100 */
[----:B------:R-:W-:-:S04]  /*1960*/  @P0 FFMA R24, R13, R24, R13 ;  /* 0x000000180d180223 */ /* 0x000fc8000000000d */
[----:B------:R-:W-:Y:S01]  /*1970*/  @P0 FFMA R15, R24, 1.84467440737095516160e+19, RZ ;  /* 0x5f800000180f0823 */ /* 0x000fe200000000ff */
[----:B------:R-:W-:Y:S06]  /*1980*/  BRA `(.L_x_48) ;  /* 0x0000000000887947 */ /* 0x000fec0003800000 */
.L_x_47:
[----:B------:R-:W-:-:S04]  /*1990*/  IADD3 R14, PT, PT, R13, -0xfd, RZ ;  /* 0xffffff030d0e7810 */ /* 0x000fc80007ffe0ff */
[----:B------:R-:W-:-:S13]  /*19a0*/  ISETP.GT.U32.AND P0, PT, R14, 0x1, PT ;  /* 0x000000010e00780c */ /* 0x000fda0003f04070 */
[----:B------:R-:W-:Y:S05]  /*19b0*/  @P0 BRA `(.L_x_49) ;  /* 0x0000000000780947 */ /* 0x000fea0003800000 */
[----:B------:R-:W-:Y:S01]  /*19c0*/  LOP3.LUT R28, R5, 0x7fffff, RZ, 0xc0, !PT ;  /* 0x007fffff051c7812 */ /* 0x000fe200078ec0ff */
[----:B------:R-:W-:Y:S01]  /*19d0*/  HFMA2 R15, -RZ, RZ, 0, 1.78813934326171875e-07 ;  /* 0x00000003ff0f7431 */ /* 0x000fe200000001ff */
[----:B------:R-:W-:Y:S02]  /*19e0*/  IADD3 R13, PT, PT, R13, -0xfc, RZ ;  /* 0xffffff040d0d7810 */ /* 0x000fe40007ffe0ff */
[----:B------:R-:W-:-:S04]  /*19f0*/  LOP3.LUT R28, R28, 0x3f800000, RZ, 0xfc, !PT ;  /* 0x3f8000001c1c7812 */ /* 0x000fc800078efcff */
[----:B------:R-:W0:Y:S01]  /*1a00*/  MUFU.RCP R29, R28 ;  /* 0x0000001c001d7308 */ /* 0x000e220000001000 */
[----:B------:R-:W-:Y:S01]  /*1a10*/  SHF.L.U32 R15, R15, R14, RZ ;  /* 0x0000000e0f0f7219 */ /* 0x000fe200000006ff */
[----:B0-----:R-:W-:-:S04]  /*1a20*/  FFMA R24, R28, R29, -1 ;  /* 0xbf8000001c187423 */ /* 0x001fc8000000001d */
[----:B------:R-:W-:-:S04]  /*1a30*/  FADD.FTZ R24, -R24, -RZ ;  /* 0x800000ff18187221 */ /* 0x000fc80000010100 */
[CCC-:B------:R-:W-:Y:S01]  /*1a40*/  FFMA.RM R27, R29.reuse, R24.reuse, R29.reuse ;  /* 0x000000181d1b7223 */ /* 0x1c0fe2000000401d */
[----:B------:R-:W-:-:S04]  /*1a50*/  FFMA.RP R24, R29, R24, R29 ;  /* 0x000000181d187223 */ /* 0x000fc8000000801d */
[C---:B------:R-:W-:Y:S02]  /*1a60*/  LOP3.LUT R26, R27.reuse, 0x7fffff, RZ, 0xc0, !PT ;  /* 0x007fffff1b1a7812 */ /* 0x040fe400078ec0ff */
[----:B------:R-:W-:Y:S02]  /*1a70*/  FSETP.NEU.FTZ.AND P0, PT, R27, R24, PT ;  /* 0x000000181b00720b */ /* 0x000fe40003f1d000 */
[----:B------:R-:W-:Y:S02]  /*1a80*/  LOP3.LUT R26, R26, 0x800000, RZ, 0xfc, !PT ;  /* 0x008000001a1a7812 */ /* 0x000fe400078efcff */
[----:B------:R-:W-:Y:S02]  /*1a90*/  SEL R24, RZ, 0xffffffff, !P0 ;  /* 0xffffffffff187807 */ /* 0x000fe40004000000 */
[----:B------:R-:W-:Y:S02]  /*1aa0*/  LOP3.LUT R15, R15, R26, RZ, 0xc0, !PT ;  /* 0x0000001a0f0f7212 */ /* 0x000fe400078ec0ff */
[----:B------:R-:W-:-:S02]  /*1ab0*/  IADD3 R27, PT, PT, -R24, RZ, RZ ;  /* 0x000000ff181b7210 */ /* 0x000fc40007ffe1ff */
[-C--:B------:R-:W-:Y:S02]  /*1ac0*/  SHF.R.U32.HI R15, RZ, R14.reuse, R15 ;  /* 0x0000000eff0f7219 */ /* 0x080fe4000001160f */
[--C-:B------:R-:W-:Y:S02]  /*1ad0*/  LOP3.LUT P1, RZ, R27, R14, R26.reuse, 0xf8, !PT ;  /* 0x0000000e1bff7212 */ /* 0x100fe4000782f81a */
[C---:B------:R-:W-:Y:S02]  /*1ae0*/  LOP3.LUT P0, RZ, R15.reuse, 0x1, RZ, 0xc0, !PT ;  /* 0x000000010fff7812 */ /* 0x040fe4000780c0ff */
[----:B------:R-:W-:Y:S02]  /*1af0*/  LOP3.LUT P2, RZ, R15, 0x2, RZ, 0xc0, !PT ;  /* 0x000000020fff7812 */ /* 0x000fe4000784c0ff */
[----:B------:R-:W-:Y:S02]  /*1b00*/  SHF.R.U32.HI R26, RZ, R13, R26 ;  /* 0x0000000dff1a7219 */ /* 0x000fe4000001161a */
[----:B------:R-:W-:-:S02]  /*1b10*/  PLOP3.LUT P0, PT, P0, P1, P2, 0xe0, 0x0 ;  /* 0x000000000000781c */ /* 0x000fc40000703c20 */
[----:B------:R-:W-:Y:S02]  /*1b20*/  LOP3.LUT P1, RZ, R5, 0x7fffff, RZ, 0xc0, !PT ;  /* 0x007fffff05ff7812 */ /* 0x000fe4000782c0ff */
[----:B------:R-:W-:-:S04]  /*1b30*/  SEL R14, RZ, 0x1, !P0 ;  /* 0x00000001ff0e7807 */ /* 0x000fc80004000000 */
[----:B------:R-:W-:-:S04]  /*1b40*/  IADD3 R14, PT, PT, -R14, RZ, RZ ;  /* 0x000000ff0e0e7210 */ /* 0x000fc80007ffe1ff */
[----:B------:R-:W-:-:S13]  /*1b50*/  ISETP.GE.AND P0, PT, R14, RZ, PT ;  /* 0x000000ff0e00720c */ /* 0x000fda0003f06270 */
[----:B------:R-:W-:-:S04]  /*1b60*/  @!P0 IADD3 R26, PT, PT, R26, 0x1, RZ ;  /* 0x000000011a1a8810 */ /* 0x000fc80007ffe0ff */
[----:B------:R-:W-:-:S04]  /*1b70*/  @!P1 SHF.L.U32 R26, R26, 0x1, RZ ;  /* 0x000000011a1a9819 */ /* 0x000fc800000006ff */
[----:B------:R-:W-:Y:S01]  /*1b80*/  LOP3.LUT R15, R26, 0x80000000, R5, 0xf8, !PT ;  /* 0x800000001a0f7812 */ /* 0x000fe200078ef805 */
[----:B------:R-:W-:Y:S06]  /*1b90*/  BRA `(.L_x_48) ;  /* 0x0000000000047947 */ /* 0x000fec0003800000 */
.L_x_49:
[----:B------:R0:W1:Y:S02]  /*1ba0*/  MUFU.RCP R15, R5 ;  /* 0x00000005000f7308 */ /* 0x0000640000001000 */
.L_x_48:
[----:B------:R-:W-:Y:S05]  /*1bb0*/  BSYNC.RECONVERGENT B1 ;  /* 0x0000000000017941 */ /* 0x000fea0003800200 */
.L_x_46:
[----:B------:R-:W-:-:S04]  /*1bc0*/  MOV R13, 0x0 ;  /* 0x00000000000d7802 */ /* 0x000fc80000000f00 */
[----:B01----:R-:W-:Y:S05]  /*1bd0*/  RET.REL.NODEC R12 `(_Z6updateP6float4P6float3S0_S2_if) ;  /* 0xffffffe40c087950 */ /* 0x003fea0003c3ffff */
        .weak           $__internal_1_$__cuda_sm20_sqrt_rn_f32_slowpath
        .type           $__internal_1_$__cuda_sm20_sqrt_rn_f32_slowpath,@function
        .size           $__internal_1_$__cuda_sm20_sqrt_rn_f32_slowpath,(.L_x_53 - $__internal_1_$__cuda_sm20_sqrt_rn_f32_slowpath)
$__internal_1_$__cuda_sm20_sqrt_rn_f32_slowpath:
[----:B------:R-:W-:-:S13]  /*1be0*/  LOP3.LUT P0, RZ, R5, 0x7fffffff, RZ, 0xc0, !PT ;  /* 0x7fffffff05ff7812 */ /* 0x000fda000780c0ff */
[----:B------:R-:W-:Y:S01]  /*1bf0*/  @!P0 MOV R26, R5 ;  /* 0x00000005001a8202 */ /* 0x000fe20000000f00 */
[----:B------:R-:W-:Y:S06]  /*1c00*/  @!P0 BRA `(.L_x_50) ;  /* 0x0000000000408947 */ /* 0x000fec0003800000 */
[----:B------:R-:W-:-:S13]  /*1c10*/  FSETP.GEU.FTZ.AND P0, PT, R5, RZ, PT ;  /* 0x000000ff0500720b */ /* 0x000fda0003f1e000 */
[----:B------:R-:W-:Y:S01]  /*1c20*/  @!P0 MOV R26, 0x7fffffff ;  /* 0x7fffffff001a8802 */ /* 0x000fe20000000f00 */
[----:B------:R-:W-:Y:S06]  /*1c30*/  @!P0 BRA `(.L_x_50) ;  /* 0x0000000000348947 */ /* 0x000fec0003800000 */
[----:B------:R-:W-:-:S13]  /*1c40*/  FSETP.GTU.FTZ.AND P0, PT, |R5|, +INF , PT ;  /* 0x7f8000000500780b */ /* 0x000fda0003f1c200 */
[----:B------:R-:W-:Y:S01]  /*1c50*/  @P0 FADD.FTZ R26, R5, 1 ;  /* 0x3f800000051a0421 */ /* 0x000fe20000010000 */
[----:B------:R-:W-:Y:S06]  /*1c60*/  @P0 BRA `(.L_x_50) ;  /* 0x0000000000280947 */ /* 0x000fec0003800000 */
[----:B------:R-:W-:-:S13]  /*1c70*/  FSETP.NEU.FTZ.AND P0, PT, |R5|, +INF , PT ;  /* 0x7f8000000500780b */ /* 0x000fda0003f1d200 */
[----:B------:R-:W-:Y:S01]  /*1c80*/  @P0 FFMA R24, R5, 1.84467440737095516160e+19, RZ ;  /* 0x5f80000005180823 */ /* 0x000fe200000000ff */
[----:B------:R-:W-:-:S03]  /*1c90*/  @!P0 MOV R26, R5 ;  /* 0x00000005001a8202 */ /* 0x000fc60000000f00 */
[----:B------:R-:W0:Y:S02]  /*1ca0*/  @P0 MUFU.RSQ R13, R24 ;  /* 0x00000018000d0308 */ /* 0x000e240000001400 */
[----:B0-----:R-:W-:Y:S01]  /*1cb0*/  @P0 FMUL.FTZ R15, R24, R13 ;  /* 0x0000000d180f0220 */ /* 0x001fe20000410000 */
[----:B------:R-:W-:-:S03]  /*1cc0*/  @P0 FMUL.FTZ R13, R13, 0.5 ;  /* 0x3f0000000d0d0820 */ /* 0x000fc60000410000 */
[----:B------:R-:W-:-:S04]  /*1cd0*/  @P0 FADD.FTZ R14, -R15, -RZ ;  /* 0x800000ff0f0e0221 */ /* 0x000fc80000010100 */
[----:B------:R-:W-:-:S04]  /*1ce0*/  @P0 FFMA R14, R15, R14, R24 ;  /* 0x0000000e0f0e0223 */ /* 0x000fc80000000018 */
[----:B------:R-:W-:-:S04]  /*1cf0*/  @P0 FFMA R13, R14, R13, R15 ;  /* 0x0000000d0e0d0223 */ /* 0x000fc8000000000f */
[----:B------:R-:W-:-:S07]  /*1d00*/  @P0 FMUL.FTZ R26, R13, 2.3283064365386962891e-10 ;  /* 0x2f8000000d1a0820 */ /* 0x000fce0000410000 */
.L_x_50:
[----:B------:R-:W-:-:S04]  /*1d10*/  HFMA2 R13, -RZ, RZ, 0, 0 ;  /* 0x00000000ff0d7431 */ /* 0x000fc800000001ff */
[----:B------:R-:W-:Y:S05]  /*1d20*/  RET.REL.NODEC R12 `(_Z6updateP6float4P6float3S0_S2_if) ;  /* 0xffffffe00cb47950 */ /* 0x000fea0003c3ffff */
.L_x_51:
[----:B------:R-:W-:-:S00]  /*1d30*/  BRA `(.L_x_51) ;  /* 0xfffffffc00fc7947 */ /* 0x000fc0000383ffff */
[----:B------:R-:W-:-:S00]  /*1d40*/  NOP ;  /* 0x0000000000007918 */ /* 0x000fc00000000000 */
        /* <DEDUP_REMOVED lines=11> */
.L_x_53:


//--------------------- .nv.shared.reserved.0     --------------------------
	.section	.nv.shared.reserved.0,"aw",@nobits
	.weak		__nv_reservedSMEM_offset_0_alias
	.size		__nv_reservedSMEM_offset_0_alias, 0, 64
	.other		__nv_reservedSMEM_offset_0_alias,@"STO_CUDA_RESERVED_SHARED STV_DEFAULT"
__nv_reservedSMEM_offset_0_alias:
	.zero		0
	.zero		64


//--------------------- .nv.constant0._Z6updateP6float4P6float3S0_S2_if --------------------------
	.section	.nv.constant0._Z6updateP6float4P6float3S0_S2_if,"a",@progbits
	.sectionflags	@""
	.align	4
.nv.constant0._Z6updateP6float4P6float3S0_S2_if:
	.zero		936


//--------------------- SYMBOLS --------------------------

	.type		.nv.reservedSmem.offset0,@object
	.size		.nv.reservedSmem.offset0,0x4
